//
// Generated by NVIDIA NVVM Compiler
//
// Compiler Build ID: CL-36424714
// Cuda compilation tools, release 13.0, V13.0.88
// Based on NVVM 20.0.0
//

.version 9.0
.target sm_100
.address_size 64

	// .globl	_Z4loopv
.extern .func  (.param .b32 func_retval0) vprintf
(
	.param .b64 vprintf_param_0,
	.param .b64 vprintf_param_1
)
;
.global .align 1 .b8 $str[4] = {37, 100, 10};

.visible .entry _Z4loopv()
{
	.local .align 8 .b8 	__local_depot0[8];
	.reg .b64 	%SP;
	.reg .b64 	%SPL;
	.reg .b32 	%r<7>;
	.reg .b64 	%rd<5>;

	mov.u64 	%SPL, __local_depot0;
	cvta.local.u64 	%SP, %SPL;
	add.u64 	%rd1, %SP, 0;
	add.u64 	%rd2, %SPL, 0;
	mov.u32 	%r1, %ctaid.x;
	mov.u32 	%r2, %ntid.x;
	mov.u32 	%r3, %tid.x;
	mad.lo.s32 	%r4, %r1, %r2, %r3;
	st.local.u32 	[%rd2], %r4;
	mov.u64 	%rd3, $str;
	cvta.global.u64 	%rd4, %rd3;
	{ // callseq 0, 0
	.param .b64 param0;
	st.param.b64 	[param0], %rd4;
	.param .b64 param1;
	st.param.b64 	[param1], %rd1;
	.param .b32 retval0;
	call.uni (retval0), 
	vprintf, 
	(
	param0, 
	param1
	);
	ld.param.b32 	%r5, [retval0];
	} // callseq 0
	ret;

}


// ===== COMPILED SASS (sm_100) =====

	.target	sm_100

	.elftype	@"ET_EXEC"


//--------------------- .note.nv.tkinfo           --------------------------
	.section	.note.nv.tkinfo,"",@"SHT_NOTE"
	.sectionflags	@"SHF_NOTE_NV_TKINFO"
	.tkinfo
        /*0018*/ 	.word	0x00000002
        /*0030*/ 	.string	""
        /*0030*/ 	.string	"ptxas"
        /*0030*/ 	.string	"Cuda compilation tools, release 13.0, V13.0.88"
        /*0030*/ 	.string	"Build cuda_13.0.r13.0/compiler.36424714_0"
        /*0030*/ 	.string	"-arch sm_100 -m 64 "



//--------------------- .note.nv.cuinfo           --------------------------
	.section	.note.nv.cuinfo,"",@"SHT_NOTE"
	.sectionflags	@"SHF_NOTE_NV_CUINFO"
        /*0018*/ 	.short	0x0002
        /*001a*/ 	.short	0x0064
        /*001c*/ 	.short	0x0082
	.zero		2


//--------------------- .nv.info                  --------------------------
	.section	.nv.info,"",@"SHT_CUDA_INFO"
	.align	4


	//----- nvinfo : EIATTR_REGCOUNT
	.align		4
        /*0000*/ 	.byte	0x04, 0x2f
        /*0002*/ 	.short	(.L_2 - .L_1)
	.align		4
.L_1:
        /*0004*/ 	.word	index@(_Z4loopv)
        /*0008*/ 	.word	0x00000018


	//----- nvinfo : EIATTR_FRAME_SIZE
	.align		4
.L_2:
        /*000c*/ 	.byte	0x04, 0x11
        /*000e*/ 	.short	(.L_4 - .L_3)
	.align		4
.L_3:
        /*0010*/ 	.word	index@(_Z4loopv)
        /*0014*/ 	.word	0x00000008


	//----- nvinfo : EIATTR_MIN_STACK_SIZE
	.align		4
.L_4:
        /*0018*/ 	.byte	0x04, 0x12
        /*001a*/ 	.short	(.L_6 - .L_5)
	.align		4
.L_5:
        /*001c*/ 	.word	index@(_Z4loopv)
        /*0020*/ 	.word	0x00000008
.L_6:


//--------------------- .nv.compat                --------------------------
	.section	.nv.compat,"",@"SHT_CUDA_COMPAT_INFO"
	.align	4
        /*0000*/ 	.byte	0x02, 0x09, 0x00, 0x00, 0x02, 0x02, 0x01, 0x00, 0x02, 0x05, 0x05, 0x00, 0x03, 0x07, 0x01, 0x01
        /*0010*/ 	.byte	0x02, 0x03, 0x00, 0x00, 0x02, 0x06, 0x01, 0x00, 0x04, 0x0b, 0x08, 0x00, 0x09, 0x00, 0x00, 0x00
        /*0020*/ 	.byte	0x00, 0x00, 0x00, 0x00


//--------------------- .nv.info._Z4loopv         --------------------------
	.section	.nv.info._Z4loopv,"",@"SHT_CUDA_INFO"
	.sectionflags	@""
	.align	4


	//----- nvinfo : EIATTR_CUDA_API_VERSION
	.align		4
        /*0000*/ 	.byte	0x04, 0x37
        /*0002*/ 	.short	(.L_8 - .L_7)
.L_7:
        /*0004*/ 	.word	0x00000082


	//----- nvinfo : EIATTR_SPARSE_MMA_MASK
	.align		4
.L_8:
        /*0008*/ 	.byte	0x03, 0x50
        /*000a*/ 	.short	0x0000


	//----- nvinfo : EIATTR_MAXREG_COUNT
	.align		4
        /*000c*/ 	.byte	0x03, 0x1b
        /*000e*/ 	.short	0x00ff


	//----- nvinfo : EIATTR_EXTERNS
	.align		4
        /*0010*/ 	.byte	0x04, 0x0f
        /*0012*/ 	.short	(.L_10 - .L_9)


	//   ....[0]....
	.align		4
.L_9:
        /*0014*/ 	.word	index@(vprintf)


	//----- nvinfo : EIATTR_MERCURY_ISA_VERSION
	.align		4
.L_10:
        /*0018*/ 	.byte	0x03, 0x5f
        /*001a*/ 	.short	0x0101


	//----- nvinfo : EIATTR_VRC_CTA_INIT_COUNT
	.align		4
        /*001c*/ 	.byte	0x02, 0x4a
	.zero		1
	.zero		1


	//----- nvinfo : EIATTR_SYSCALL_OFFSETS
	.align		4
        /*0020*/ 	.byte	0x04, 0x46
        /*0022*/ 	.short	(.L_12 - .L_11)


	//   ....[0]....
.L_11:
        /*0024*/ 	.word	0x00000110


	//----- nvinfo : EIATTR_EXIT_INSTR_OFFSETS
	.align		4
.L_12:
        /*0028*/ 	.byte	0x04, 0x1c
        /*002a*/ 	.short	(.L_14 - .L_13)


	//   ....[0]....
.L_13:
        /*002c*/ 	.word	0x00000120


	//----- nvinfo : EIATTR_SW_WAR
	.align		4
.L_14:
        /*0030*/ 	.byte	0x04, 0x36
        /*0032*/ 	.short	(.L_16 - .L_15)
.L_15:
        /*0034*/ 	.word	0x00000008
.L_16:


//--------------------- .nv.callgraph             --------------------------
	.section	.nv.callgraph,"",@"SHT_CUDA_CALLGRAPH"
	.align	4
	.sectionentsize	8
	.align		4
        /*0000*/ 	.word	0x00000000
	.align		4
        /*0004*/ 	.word	0xffffffff
	.align		4
        /*0008*/ 	.word	index@(_Z4loopv)
	.align		4
        /*000c*/ 	.word	index@(vprintf)
	.align		4
        /*0010*/ 	.word	0x00000000
	.align		4
        /*0014*/ 	.word	0xfffffffe
	.align		4
        /*0018*/ 	.word	0x00000000
	.align		4
        /*001c*/ 	.word	0xfffffffd
	.align		4
        /*0020*/ 	.word	0x00000000
	.align		4
        /*0024*/ 	.word	0xfffffffc


//--------------------- .nv.constant4             --------------------------
	.section	.nv.constant4,"a",@progbits
	.align	8
	.align		8
.nv.constant4:
        /*0000*/ 	.dword	vprintf
	.align		8
        /*0008*/ 	.dword	$str


//--------------------- .text._Z4loopv            --------------------------
	.section	.text._Z4loopv,"ax",@progbits
	.align	128
        .global         _Z4loopv
        .type           _Z4loopv,@function
        .size           _Z4loopv,(.L_x_2 - _Z4loopv)
        .other          _Z4loopv,@"STO_CUDA_ENTRY STV_DEFAULT"
_Z4loopv:
.text._Z4loopv:
[----:B------:R-:W0:Y:S01]  /*0000*/  LDC R1, c[0x0][0x37c] ;  /* 0x0000df00ff017b82 */ /* 0x000e220000000800 */
[----:B------:R-:W1:Y:S01]  /*0010*/  S2R R3, SR_TID.X ;  /* 0x0000000000037919 */ /* 0x000e620000002100 */
[----:B------:R-:W2:Y:S06]  /*0020*/  LDCU UR5, c[0x0][0x2fc] ;  /* 0x00005f80ff0577ac */ /* 0x000eac0008000800 */
[----:B------:R-:W1:Y:S01]  /*0030*/  S2UR UR6, SR_CTAID.X ;  /* 0x00000000000679c3 */ /* 0x000e620000002500 */
[----:B------:R-:W-:Y:S01]  /*0040*/  MOV R2, 0x0 ;  /* 0x0000000000027802 */ /* 0x000fe20000000f00 */
[----:B0-----:R-:W-:Y:S01]  /*0050*/  VIADD R1, R1, 0xfffffff8 ;  /* 0xfffffff801017836 */ /* 0x001fe20000000000 */
[----:B------:R-:W0:Y:S05]  /*0060*/  LDCU UR4, c[0x0][0x2f8] ;  /* 0x00005f00ff0477ac */ /* 0x000e2a0008000800 */
[----:B------:R-:W1:Y:S01]  /*0070*/  LDC R0, c[0x0][0x360] ;  /* 0x0000d800ff007b82 */ /* 0x000e620000000800 */
[----:B0-----:R-:W-:-:S05]  /*0080*/  IADD3 R6, P0, PT, R1, UR4, RZ ;  /* 0x0000000401067c10 */ /* 0x001fca000ff1e0ff */
[----:B--2---:R-:W-:Y:S02]  /*0090*/  IMAD.X R7, RZ, RZ, UR5, P0 ;  /* 0x00000005ff077e24 */ /* 0x004fe400080e06ff */
[----:B-1----:R-:W-:Y:S01]  /*00a0*/  IMAD R0, R0, UR6, R3 ;  /* 0x0000000600007c24 */ /* 0x002fe2000f8e0203 */
[----:B------:R-:W0:Y:S01]  /*00b0*/  LDCU.64 UR6, c[0x4][0x8] ;  /* 0x01000100ff0677ac */ /* 0x000e220008000a00 */
[----:B------:R-:W1:Y:S03]  /*00c0*/  LDC.64 R2, c[0x4][R2] ;  /* 0x0100000002027b82 */ /* 0x000e660000000a00 */
[----:B------:R2:W-:Y:S01]  /*00d0*/  STL [R1], R0 ;  /* 0x0000000001007387 */ /* 0x0005e20000100800 */
[----:B0-----:R-:W-:Y:S01]  /*00e0*/  IMAD.U32 R4, RZ, RZ, UR6 ;  /* 0x00000006ff047e24 */ /* 0x001fe2000f8e00ff */
[----:B--2---:R-:W-:-:S07]  /*00f0*/  MOV R5, UR7 ;  /* 0x0000000700057c02 */ /* 0x004fce0008000f00 */
[----:B------:R-:W-:-:S07]  /*0100*/  LEPC R20, `(.L_x_0) ;  /* 0x000000001014794e */ /* 0x000fce0000000000 */
[----:B-1----:R-:W-:Y:S05]  /*0110*/  CALL.ABS.NOINC R2 ;  /* 0x0000000002007343 */ /* 0x002fea0003c00000 */
.L_x_0:
[----:B------:R-:W-:Y:S05]  /*0120*/  EXIT ;  /* 0x000000000000794d */ /* 0x000fea0003800000 */
.L_x_1:
[----:B------:R-:W-:-:S00]  /*0130*/  BRA `(.L_x_1) ;  /* 0xfffffffc00fc7947 */ /* 0x000fc0000383ffff */
[----:B------:R-:W-:-:S00]  /*0140*/  NOP ;  /* 0x0000000000007918 */ /* 0x000fc00000000000 */
        /* <DEDUP_REMOVED lines=11> */
.L_x_2:


//--------------------- .nv.global.init           --------------------------
	.section	.nv.global.init,"aw",@progbits
.nv.global.init:
	.type		$str,@object
	.size		$str,(.L_0 - $str)
$str:
        /*0000*/ 	.byte	0x25, 0x64, 0x0a, 0x00
.L_0:


//--------------------- .nv.shared.reserved.0     --------------------------
	.section	.nv.shared.reserved.0,"aw",@nobits
	.weak		__nv_reservedSMEM_offset_0_alias
	.size		__nv_reservedSMEM_offset_0_alias, 0, 64
	.other		__nv_reservedSMEM_offset_0_alias,@"STO_CUDA_RESERVED_SHARED STV_DEFAULT"
__nv_reservedSMEM_offset_0_alias:
	.zero		0
	.zero		64


//--------------------- .nv.constant0._Z4loopv    --------------------------
	.section	.nv.constant0._Z4loopv,"a",@progbits
	.sectionflags	@""
	.align	4
.nv.constant0._Z4loopv:
	.zero		896


//--------------------- SYMBOLS --------------------------

	.type		.nv.reservedSmem.offset0,@object
	.size		.nv.reservedSmem.offset0,0x4
	.type		vprintf,@function
